	.headerflags	@"EF_CUDA_TEXMODE_UNIFIED EF_CUDA_64BIT_ADDRESS EF_CUDA_ACCELERATORS EF_CUDA_SM90 EF_CUDA_VIRTUAL_SM(EF_CUDA_SM90)"
	.elftype	@"ET_EXEC"


//--------------------- .nv.info                  --------------------------
	.section	.nv.info,"",@"SHT_CUDA_INFO"
	.align	4


	//----- nvinfo : EIATTR_REGCOUNT
	.align		4
        /*0000*/ 	.byte	0x04, 0x2f
        /*0002*/ 	.short	(.L_1 - .L_0)
	.align		4
.L_0:
        /*0004*/ 	.word	index@(triton_poi_fused_relu_threshold_backward_0)
        /*0008*/ 	.word	0x0000001e


	//----- nvinfo : EIATTR_MIN_STACK_SIZE
	.align		4
.L_1:
        /*000c*/ 	.byte	0x04, 0x12
        /*000e*/ 	.short	(.L_3 - .L_2)
	.align		4
.L_2:
        /*0010*/ 	.word	index@(triton_poi_fused_relu_threshold_backward_0)
        /*0014*/ 	.word	0x00000000


	//----- nvinfo : EIATTR_FRAME_SIZE
	.align		4
.L_3:
        /*0018*/ 	.byte	0x04, 0x11
        /*001a*/ 	.short	(.L_5 - .L_4)
	.align		4
.L_4:
        /*001c*/ 	.word	index@(triton_poi_fused_relu_threshold_backward_0)
        /*0020*/ 	.word	0x00000000


	//----- nvinfo : EIATTR_MIN_STACK_SIZE
	.align		4
.L_5:
        /*0024*/ 	.byte	0x04, 0x12
        /*0026*/ 	.short	(.L_7 - .L_6)
	.align		4
.L_6:
        /*0028*/ 	.word	index@(triton_poi_fused_relu_threshold_backward_0)
        /*002c*/ 	.word	0x00000000
.L_7:


//--------------------- .nv.info.triton_poi_fused_relu_threshold_backward_0 --------------------------
	.section	.nv.info.triton_poi_fused_relu_threshold_backward_0,"",@"SHT_CUDA_INFO"
	.sectionflags	@""
	.align	4


	//----- nvinfo : EIATTR_CUDA_API_VERSION
	.align		4
        /*0000*/ 	.byte	0x04, 0x37
        /*0002*/ 	.short	(.L_9 - .L_8)
.L_8:
        /*0004*/ 	.word	0x0000007c


	//----- nvinfo : EIATTR_KPARAM_INFO
	.align		4
.L_9:
        /*0008*/ 	.byte	0x04, 0x17
        /*000a*/ 	.short	(.L_11 - .L_10)
.L_10:
        /*000c*/ 	.word	0x00000000
        /*0010*/ 	.short	0x0003
        /*0012*/ 	.short	0x0018
        /*0014*/ 	.byte	0x00, 0xf0, 0x11, 0x00


	//----- nvinfo : EIATTR_KPARAM_INFO
	.align		4
.L_11:
        /*0018*/ 	.byte	0x04, 0x17
        /*001a*/ 	.short	(.L_13 - .L_12)
.L_12:
        /*001c*/ 	.word	0x00000000
        /*0020*/ 	.short	0x0002
        /*0022*/ 	.short	0x0010
        /*0024*/ 	.byte	0x00, 0xf4, 0x21, 0x00


	//----- nvinfo : EIATTR_KPARAM_INFO
	.align		4
.L_13:
        /*0028*/ 	.byte	0x04, 0x17
        /*002a*/ 	.short	(.L_15 - .L_14)
.L_14:
        /*002c*/ 	.word	0x00000000
        /*0030*/ 	.short	0x0001
        /*0032*/ 	.short	0x0008
        /*0034*/ 	.byte	0x00, 0xf4, 0x21, 0x00


	//----- nvinfo : EIATTR_KPARAM_INFO
	.align		4
.L_15:
        /*0038*/ 	.byte	0x04, 0x17
        /*003a*/ 	.short	(.L_17 - .L_16)
.L_16:
        /*003c*/ 	.word	0x00000000
        /*0040*/ 	.short	0x0000
        /*0042*/ 	.short	0x0000
        /*0044*/ 	.byte	0x00, 0xf4, 0x21, 0x00


	//----- nvinfo : EIATTR_SPARSE_MMA_MASK
	.align		4
.L_17:
        /*0048*/ 	.byte	0x03, 0x50
        /*004a*/ 	.short	0x0000


	//----- nvinfo : EIATTR_MAXREG_COUNT
	.align		4
        /*004c*/ 	.byte	0x03, 0x1b
        /*004e*/ 	.short	0x00ff


	//----- nvinfo : EIATTR_EXIT_INSTR_OFFSETS
	.align		4
        /*0050*/ 	.byte	0x04, 0x1c
        /*0052*/ 	.short	(.L_19 - .L_18)


	//   ....[0]....
.L_18:
        /*0054*/ 	.word	0x000006c0


	//   ....[1]....
        /*0058*/ 	.word	0x000006e0


	//----- nvinfo : EIATTR_REQNTID
	.align		4
.L_19:
        /*005c*/ 	.byte	0x04, 0x10
        /*005e*/ 	.short	(.L_21 - .L_20)
.L_20:
        /*0060*/ 	.word	0x00000080
        /*0064*/ 	.word	0x00000001
        /*0068*/ 	.word	0x00000001


	//----- nvinfo : EIATTR_CBANK_PARAM_SIZE
	.align		4
.L_21:
        /*006c*/ 	.byte	0x03, 0x19
        /*006e*/ 	.short	0x001c


	//----- nvinfo : EIATTR_PARAM_CBANK
	.align		4
        /*0070*/ 	.byte	0x04, 0x0a
        /*0072*/ 	.short	(.L_23 - .L_22)
	.align		4
.L_22:
        /*0074*/ 	.word	index@(.nv.constant0.triton_poi_fused_relu_threshold_backward_0)
        /*0078*/ 	.short	0x0210
        /*007a*/ 	.short	0x001c


	//----- nvinfo : EIATTR_SW_WAR
	.align		4
.L_23:
        /*007c*/ 	.byte	0x04, 0x36
        /*007e*/ 	.short	(.L_25 - .L_24)
.L_24:
        /*0080*/ 	.word	0x00000008
.L_25:


//--------------------- .nv.callgraph             --------------------------
	.section	.nv.callgraph,"",@"SHT_CUDA_CALLGRAPH"
	.align	4
	.sectionentsize	8
	.align		4
        /*0000*/ 	.word	0x00000000
	.align		4
        /*0004*/ 	.word	0xffffffff
	.align		4
        /*0008*/ 	.word	0x00000000
	.align		4
        /*000c*/ 	.word	0xfffffffe
	.align		4
        /*0010*/ 	.word	0x00000000
	.align		4
        /*0014*/ 	.word	0xfffffffd
	.align		4
        /*0018*/ 	.word	0x00000000
	.align		4
        /*001c*/ 	.word	0xfffffffc


//--------------------- .text.triton_poi_fused_relu_threshold_backward_0 --------------------------
	.section	.text.triton_poi_fused_relu_threshold_backward_0,"ax",@progbits
	.sectionflags	@"SHF_BARRIERS=1"
	.align	128
        .global         triton_poi_fused_relu_threshold_backward_0
        .type           triton_poi_fused_relu_threshold_backward_0,@function
        .size           triton_poi_fused_relu_threshold_backward_0,(.L_x_1 - triton_poi_fused_relu_threshold_backward_0)
        .other          triton_poi_fused_relu_threshold_backward_0,@"STO_CUDA_ENTRY STV_DEFAULT"
triton_poi_fused_relu_threshold_backward_0:
.text.triton_poi_fused_relu_threshold_backward_0:
[----:B------:R-:W0:Y:S02]  /*0000*/  LDC R1, c[0x0][0x28] ;  /* 0x00000a00ff017b82 */ /* 0x000e240000000800 */
[----:B------:R-:W1:Y:S01]  /*0010*/  S2R R24, SR_TID.X ;  /* 0x0000000000187919 */ /* 0x000e620000002100 */
[----:B------:R-:W2:Y:S01]  /*0020*/  LDC.64 R22, c[0x0][0x218] ;  /* 0x00008600ff167b82 */ /* 0x000ea20000000a00 */
[----:B------:R-:W-:Y:S01]  /*0030*/  CS2R R6, SRZ ;  /* 0x0000000000067805 */ /* 0x000fe2000001ff00 */
[----:B------:R-:W-:Y:S01]  /*0040*/  ULDC.64 UR6, c[0x0][0x208] ;  /* 0x0000820000067ab9 */ /* 0x000fe20000000a00 */
[----:B------:R-:W3:Y:S05]  /*0050*/  S2R R2, SR_CTAID.X ;  /* 0x0000000000027919 */ /* 0x000eea0000002500 */
[----:B------:R-:W4:Y:S01]  /*0060*/  LDC.64 R20, c[0x0][0x210] ;  /* 0x00008400ff147b82 */ /* 0x000f220000000a00 */
[----:B-1----:R-:W-:-:S02]  /*0070*/  IMAD.SHL.U32 R25, R24, 0x8, RZ ;  /* 0x0000000818197824 */ /* 0x002fc400078e00ff */
[----:B---3--:R-:W-:-:S03]  /*0080*/  IMAD.SHL.U32 R2, R2, 0x400, RZ ;  /* 0x0000040002027824 */ /* 0x008fc600078e00ff */
[----:B------:R-:W-:-:S04]  /*0090*/  LOP3.LUT R25, R25, 0x3f8, RZ, 0xc0, !PT ;  /* 0x000003f819197812 */ /* 0x000fc800078ec0ff */
[----:B------:R-:W-:Y:S02]  /*00a0*/  LOP3.LUT R27, R2, R25, RZ, 0xfc, !PT ;  /* 0x00000019021b7212 */ /* 0x000fe400078efcff */
[----:B------:R-:W-:Y:S02]  /*00b0*/  LOP3.LUT R8, R2, 0x4, R25, 0xfe, !PT ;  /* 0x0000000402087812 */ /* 0x000fe400078efe19 */
[C---:B------:R-:W-:Y:S01]  /*00c0*/  ISETP.GE.AND P0, PT, R27.reuse, 0x18800, PT ;  /* 0x000188001b00780c */ /* 0x040fe20003f06270 */
[----:B------:R-:W-:-:S04]  /*00d0*/  IMAD.HI R0, R27, 0x5397829d, RZ ;  /* 0x5397829d1b007827 */ /* 0x000fc800078e02ff */
[----:B------:R-:W-:Y:S01]  /*00e0*/  IMAD.HI R4, R8, 0x5397829d, RZ ;  /* 0x5397829d08047827 */ /* 0x000fe200078e02ff */
[----:B------:R-:W-:-:S04]  /*00f0*/  SHF.R.U32.HI R3, RZ, 0x1f, R0 ;  /* 0x0000001fff037819 */ /* 0x000fc80000011600 */
[----:B------:R-:W-:Y:S02]  /*0100*/  SHF.R.U32.HI R5, RZ, 0x1f, R4 ;  /* 0x0000001fff057819 */ /* 0x000fe40000011604 */
[----:B------:R-:W-:Y:S02]  /*0110*/  LEA.HI.SX32 R0, R0, R3, 0x17 ;  /* 0x0000000300007211 */ /* 0x000fe400078fbaff */
[----:B------:R-:W-:Y:S02]  /*0120*/  LEA.HI.SX32 R9, R4, R5, 0x17 ;  /* 0x0000000504097211 */ /* 0x000fe400078fbaff */
[----:B------:R-:W-:Y:S01]  /*0130*/  CS2R R4, SRZ ;  /* 0x0000000000047805 */ /* 0x000fe2000001ff00 */
[----:B------:R-:W-:Y:S01]  /*0140*/  IMAD R3, R0, -0x620, R27 ;  /* 0xfffff9e000037824 */ /* 0x000fe200078e021b */
[----:B------:R-:W-:Y:S01]  /*0150*/  CS2R R10, SRZ ;  /* 0x00000000000a7805 */ /* 0x000fe2000001ff00 */
[----:B------:R-:W-:Y:S01]  /*0160*/  IMAD R19, R9, -0x620, R8 ;  /* 0xfffff9e009137824 */ /* 0x000fe200078e0208 */
[----:B------:R-:W-:Y:S01]  /*0170*/  CS2R R8, SRZ ;  /* 0x0000000000087805 */ /* 0x000fe2000001ff00 */
[----:B--2---:R-:W-:-:S04]  /*0180*/  IMAD.WIDE R16, R3, 0x4, R22 ;  /* 0x0000000403107825 */ /* 0x004fc800078e0216 */
[----:B----4-:R-:W-:Y:S01]  /*0190*/  IMAD.WIDE R26, R27, 0x4, R20 ;  /* 0x000000041b1a7825 */ /* 0x010fe200078e0214 */
[----:B------:R1:W2:Y:S01]  /*01a0*/  @!P0 LDG.E.EL.128 R4, desc[UR6][R16.64] ;  /* 0x0000000610048981 */ /* 0x0002a2000c2e1d00 */
[----:B------:R-:W-:Y:S02]  /*01b0*/  CS2R R12, SRZ ;  /* 0x00000000000c7805 */ /* 0x000fe4000001ff00 */
[----:B------:R-:W-:Y:S01]  /*01c0*/  CS2R R14, SRZ ;  /* 0x00000000000e7805 */ /* 0x000fe2000001ff00 */
[----:B------:R-:W-:Y:S01]  /*01d0*/  IMAD.WIDE R22, R19, 0x4, R22 ;  /* 0x0000000413167825 */ /* 0x000fe200078e0216 */
[----:B------:R-:W2:Y:S01]  /*01e0*/  @!P0 LDG.E.128 R8, desc[UR6][R26.64] ;  /* 0x000000061a088981 */ /* 0x000ea2000c1e1d00 */
[----:B------:R-:W-:-:S03]  /*01f0*/  CS2R R18, SRZ ;  /* 0x0000000000127805 */ /* 0x000fc6000001ff00 */
[----:B------:R-:W3:Y:S01]  /*0200*/  @!P0 LDG.E.128 R12, desc[UR6][R26.64+0x10] ;  /* 0x000010061a0c8981 */ /* 0x000ee2000c1e1d00 */
[----:B-1----:R-:W-:-:S06]  /*0210*/  CS2R R16, SRZ ;  /* 0x0000000000107805 */ /* 0x002fcc000001ff00 */
[----:B------:R1:W3:Y:S01]  /*0220*/  @!P0 LDG.E.EL.128 R16, desc[UR6][R22.64] ;  /* 0x0000000616108981 */ /* 0x0002e2000c2e1d00 */
[----:B------:R-:W4:Y:S01]  /*0230*/  S2UR UR5, SR_CgaCtaId ;  /* 0x00000000000579c3 */ /* 0x000f220000008800 */
[----:B------:R-:W-:Y:S01]  /*0240*/  UMOV UR4, 0x400 ;  /* 0x0000040000047882 */ /* 0x000fe20000000000 */
[----:B------:R-:W-:Y:S02]  /*0250*/  IMAD R0, R0, 0x680, R3 ;  /* 0x0000068000007824 */ /* 0x000fe400078e0203 */
[----:B-1----:R-:W-:-:S05]  /*0260*/  IMAD.SHL.U32 R23, R24, 0x4, RZ ;  /* 0x0000000418177824 */ /* 0x002fca00078e00ff */
[----:B------:R-:W-:-:S04]  /*0270*/  LOP3.LUT R23, R23, 0x1fc, RZ, 0xc0, !PT ;  /* 0x000001fc17177812 */ /* 0x000fc800078ec0ff */
[----:B------:R-:W-:Y:S01]  /*0280*/  LOP3.LUT R22, R2, 0x200, R23, 0xfe, !PT ;  /* 0x0000020002167812 */ /* 0x000fe200078efe17 */
[----:B----4-:R-:W-:-:S06]  /*0290*/  UPRMT UR4, UR5, 0x654, UR4 ;  /* 0x0000065405047896 */ /* 0x010fcc0008000004 */
[----:B------:R-:W-:Y:S02]  /*02a0*/  LEA R25, R25, UR4, 0x2 ;  /* 0x0000000419197c11 */ /* 0x000fe4000f8e10ff */
[----:B------:R-:W-:Y:S01]  /*02b0*/  LEA R24, R23, UR4, 0x2 ;  /* 0x0000000417187c11 */ /* 0x000fe2000f8e10ff */
[----:B------:R-:W-:Y:S01]  /*02c0*/  ULDC.64 UR4, c[0x0][0x210] ;  /* 0x0000840000047ab9 */ /* 0x000fe20000000a00 */
[----:B------:R-:W-:-:S05]  /*02d0*/  LOP3.LUT R23, R2, R23, RZ, 0xfc, !PT ;  /* 0x0000001702177212 */ /* 0x000fca00078efcff */
[----:B------:R-:W-:Y:S01]  /*02e0*/  IMAD.WIDE R20, R23, 0x4, R20 ;  /* 0x0000000417147825 */ /* 0x000fe200078e0214 */
[----:B--2---:R-:W-:-:S03]  /*02f0*/  FSETP.GEU.AND P6, PT, R11, -R7, PT ;  /* 0x800000070b00720b */ /* 0x004fc60003fce000 */
[----:B------:R-:W-:Y:S01]  /*0300*/  FADD R7, R7, R11 ;  /* 0x0000000b07077221 */ /* 0x000fe20000000000 */
[----:B------:R-:W-:Y:S01]  /*0310*/  FSETP.GEU.AND P1, PT, R10, -R6, PT ;  /* 0x800000060a00720b */ /* 0x000fe20003f2e000 */
[----:B------:R-:W-:Y:S01]  /*0320*/  FADD R6, R6, R10 ;  /* 0x0000000a06067221 */ /* 0x000fe20000000000 */
[----:B------:R-:W-:Y:S01]  /*0330*/  FSETP.GEU.AND P2, PT, R9, -R5, PT ;  /* 0x800000050900720b */ /* 0x000fe20003f4e000 */
[----:B------:R-:W-:Y:S01]  /*0340*/  FADD R5, R5, R9 ;  /* 0x0000000905057221 */ /* 0x000fe20000000000 */
[----:B------:R-:W-:Y:S01]  /*0350*/  FSETP.GEU.AND P3, PT, R8, -R4, PT ;  /* 0x800000040800720b */ /* 0x000fe20003f6e000 */
[----:B------:R-:W-:Y:S01]  /*0360*/  FADD R4, R4, R8 ;  /* 0x0000000804047221 */ /* 0x000fe20000000000 */
[----:B------:R-:W-:Y:S02]  /*0370*/  FSEL R7, R7, RZ, P6 ;  /* 0x000000ff07077208 */ /* 0x000fe40003000000 */
[----:B------:R-:W-:Y:S01]  /*0380*/  FSEL R6, R6, RZ, P1 ;  /* 0x000000ff06067208 */ /* 0x000fe20000800000 */
[----:B---3--:R-:W-:Y:S01]  /*0390*/  FADD R11, R19, R15 ;  /* 0x0000000f130b7221 */ /* 0x008fe20000000000 */
[----:B------:R-:W-:Y:S01]  /*03a0*/  FADD R10, R18, R14 ;  /* 0x0000000e120a7221 */ /* 0x000fe20000000000 */
[----:B------:R-:W-:Y:S01]  /*03b0*/  FADD R9, R17, R13 ;  /* 0x0000000d11097221 */ /* 0x000fe20000000000 */
[----:B------:R-:W-:Y:S01]  /*03c0*/  FADD R8, R16, R12 ;  /* 0x0000000c10087221 */ /* 0x000fe20000000000 */
[----:B------:R-:W-:-:S02]  /*03d0*/  FSETP.GEU.AND P4, PT, R15, -R19, PT ;  /* 0x800000130f00720b */ /* 0x000fc40003f8e000 */
[----:B------:R-:W-:Y:S02]  /*03e0*/  FSETP.GEU.AND P5, PT, R14, -R18, PT ;  /* 0x800000120e00720b */ /* 0x000fe40003fae000 */
[----:B------:R-:W-:Y:S02]  /*03f0*/  FSETP.GEU.AND P6, PT, R13, -R17, PT ;  /* 0x800000110d00720b */ /* 0x000fe40003fce000 */
[----:B------:R-:W-:Y:S02]  /*0400*/  FSETP.GEU.AND P1, PT, R12, -R16, PT ;  /* 0x800000100c00720b */ /* 0x000fe40003f2e000 */
[----:B------:R-:W-:Y:S02]  /*0410*/  FSEL R5, R5, RZ, P2 ;  /* 0x000000ff05057208 */ /* 0x000fe40001000000 */
[----:B------:R-:W-:Y:S02]  /*0420*/  FSEL R4, R4, RZ, P3 ;  /* 0x000000ff04047208 */ /* 0x000fe40001800000 */
[----:B------:R-:W-:-:S02]  /*0430*/  FSEL R11, R11, RZ, P4 ;  /* 0x000000ff0b0b7208 */ /* 0x000fc40002000000 */
[----:B------:R-:W-:Y:S01]  /*0440*/  FSEL R10, R10, RZ, P5 ;  /* 0x000000ff0a0a7208 */ /* 0x000fe20002800000 */
[----:B------:R1:W-:Y:S01]  /*0450*/  STS.128 [R25], R4 ;  /* 0x0000000419007388 */ /* 0x0003e20000000c00 */
[----:B------:R-:W-:Y:S02]  /*0460*/  FSEL R9, R9, RZ, P6 ;  /* 0x000000ff09097208 */ /* 0x000fe40003000000 */
[----:B------:R-:W-:Y:S02]  /*0470*/  FSEL R8, R8, RZ, P1 ;  /* 0x000000ff08087208 */ /* 0x000fe40000800000 */
[----:B------:R-:W-:Y:S02]  /*0480*/  ISETP.GE.AND P1, PT, R22, 0x18800, PT ;  /* 0x000188001600780c */ /* 0x000fe40003f26270 */
[----:B------:R-:W-:Y:S01]  /*0490*/  SHF.R.S32.HI R22, RZ, 0x1f, R2 ;  /* 0x0000001fff167819 */ /* 0x000fe20000011402 */
[----:B------:R2:W-:Y:S01]  /*04a0*/  STS.128 [R25+0x10], R8 ;  /* 0x0000100819007388 */ /* 0x0005e20000000c00 */
[----:B------:R-:W-:Y:S01]  /*04b0*/  BAR.SYNC.DEFER_BLOCKING 0x0 ;  /* 0x0000000000007b1d */ /* 0x000fe20000010000 */
[----:B------:R-:W-:-:S02]  /*04c0*/  LEA R2, P2, R23, UR4, 0x2 ;  /* 0x0000000417027c11 */ /* 0x000fc4000f8410ff */
[----:B------:R-:W-:Y:S02]  /*04d0*/  FSETP.GTU.AND P3, PT, R6, RZ, PT ;  /* 0x000000ff0600720b */ /* 0x000fe40003f6c000 */
[----:B------:R-:W-:Y:S02]  /*04e0*/  FSETP.GTU.AND P4, PT, R7, RZ, PT ;  /* 0x000000ff0700720b */ /* 0x000fe40003f8c000 */
[C---:B------:R-:W-:Y:S01]  /*04f0*/  LEA.HI.X R3, R23.reuse, UR5, R22, 0x2, P2 ;  /* 0x0000000517037c11 */ /* 0x040fe200090f1416 */
[----:B------:R-:W-:Y:S01]  /*0500*/  ULDC.64 UR4, c[0x0][0x220] ;  /* 0x0000880000047ab9 */ /* 0x000fe20000000a00 */
[----:B-1----:R-:W-:Y:S02]  /*0510*/  SEL R7, RZ, 0x1, P3 ;  /* 0x00000001ff077807 */ /* 0x002fe40001800000 */
[----:B------:R-:W-:Y:S02]  /*0520*/  ISETP.GE.AND P2, PT, R23, 0x18800, PT ;  /* 0x000188001700780c */ /* 0x000fe40003f46270 */
[----:B------:R-:W-:-:S02]  /*0530*/  FSETP.GTU.AND P3, PT, R4, RZ, PT ;  /* 0x000000ff0400720b */ /* 0x000fc40003f6c000 */
[----:B------:R-:W-:Y:S02]  /*0540*/  FSETP.GTU.AND P6, PT, R5, RZ, PT ;  /* 0x000000ff0500720b */ /* 0x000fe40003fcc000 */
[----:B------:R-:W-:Y:S02]  /*0550*/  SEL R6, RZ, 0x1, P4 ;  /* 0x00000001ff067807 */ /* 0x000fe40002000000 */
[----:B------:R-:W-:Y:S02]  /*0560*/  SEL R4, RZ, 0x1, P6 ;  /* 0x00000001ff047807 */ /* 0x000fe40003000000 */
[----:B------:R-:W-:Y:S02]  /*0570*/  SEL R5, RZ, 0x1, P3 ;  /* 0x00000001ff057807 */ /* 0x000fe40001800000 */
[----:B------:R-:W-:Y:S01]  /*0580*/  FSETP.GTU.AND P4, PT, R9, RZ, PT ;  /* 0x000000ff0900720b */ /* 0x000fe20003f8c000 */
[----:B------:R-:W1:Y:S01]  /*0590*/  LDS.128 R12, [R24] ;  /* 0x00000000180c7984 */ /* 0x000e620000000c00 */
[----:B------:R-:W-:-:S02]  /*05a0*/  FSETP.GTU.AND P5, PT, R11, RZ, PT ;  /* 0x000000ff0b00720b */ /* 0x000fc40003fac000 */
[----:B------:R-:W-:Y:S01]  /*05b0*/  FSETP.GTU.AND P6, PT, R10, RZ, PT ;  /* 0x000000ff0a00720b */ /* 0x000fe20003fcc000 */
[----:B------:R-:W3:Y:S01]  /*05c0*/  LDS.128 R16, [R24+0x800] ;  /* 0x0008000018107984 */ /* 0x000ee20000000c00 */
[----:B------:R-:W-:Y:S02]  /*05d0*/  FSETP.GTU.AND P3, PT, R8, RZ, PT ;  /* 0x000000ff0800720b */ /* 0x000fe40003f6c000 */
[----:B------:R-:W-:Y:S02]  /*05e0*/  PRMT R6, R7, 0x3340, R6 ;  /* 0x0000334007067816 */ /* 0x000fe40000000006 */
[----:B--2---:R-:W-:Y:S02]  /*05f0*/  SEL R8, RZ, 0x1, P5 ;  /* 0x00000001ff087807 */ /* 0x004fe40002800000 */
[----:B------:R-:W-:Y:S02]  /*0600*/  SEL R9, RZ, 0x1, P6 ;  /* 0x00000001ff097807 */ /* 0x000fe40003000000 */
[----:B------:R-:W-:-:S02]  /*0610*/  SEL R10, RZ, 0x1, P4 ;  /* 0x00000001ff0a7807 */ /* 0x000fc40002000000 */
[----:B------:R-:W-:Y:S02]  /*0620*/  SEL R11, RZ, 0x1, P3 ;  /* 0x00000001ff0b7807 */ /* 0x000fe40001800000 */
[----:B------:R-:W-:Y:S02]  /*0630*/  PRMT R7, R5, 0x3340, R4 ;  /* 0x0000334005077816 */ /* 0x000fe40000000004 */
[----:B------:R-:W-:Y:S02]  /*0640*/  IADD3 R4, P3, R0, UR4, RZ ;  /* 0x0000000400047c10 */ /* 0x000fe4000ff7e0ff */
[----:B------:R-:W-:Y:S02]  /*0650*/  PRMT R8, R9, 0x3340, R8 ;  /* 0x0000334009087816 */ /* 0x000fe40000000008 */
[----:B------:R-:W-:Y:S02]  /*0660*/  PRMT R11, R11, 0x3340, R10 ;  /* 0x000033400b0b7816 */ /* 0x000fe4000000000a */
[----:B------:R-:W-:-:S02]  /*0670*/  LEA.HI.X.SX32 R5, R0, UR5, 0x1, P3 ;  /* 0x0000000500057c11 */ /* 0x000fc400098f0eff */
[----:B------:R-:W-:Y:S02]  /*0680*/  PRMT R6, R7, 0x5410, R6 ;  /* 0x0000541007067816 */ /* 0x000fe40000000006 */
[----:B------:R-:W-:Y:S01]  /*0690*/  PRMT R7, R11, 0x5410, R8 ;  /* 0x000054100b077816 */ /* 0x000fe20000000008 */
[----:B-1----:R1:W-:Y:S04]  /*06a0*/  @!P2 STG.E.128 desc[UR6][R20.64], R12 ;  /* 0x0000000c1400a986 */ /* 0x0023e8000c101d06 */
[----:B---3--:R1:W-:Y:S01]  /*06b0*/  @!P1 STG.E.128 desc[UR6][R2.64+0x800], R16 ;  /* 0x0008001002009986 */ /* 0x0083e2000c101d06 */
[----:B------:R-:W-:Y:S05]  /*06c0*/  @P0 EXIT ;  /* 0x000000000000094d */ /* 0x000fea0003800000 */
[----:B------:R-:W-:Y:S01]  /*06d0*/  STG.E.64 desc[UR6][R4.64], R6 ;  /* 0x0000000604007986 */ /* 0x000fe2000c101b06 */
[----:B------:R-:W-:Y:S05]  /*06e0*/  EXIT ;  /* 0x000000000000794d */ /* 0x000fea0003800000 */
.L_x_0:
[----:B------:R-:W-:-:S00]  /*06f0*/  BRA `(.L_x_0) ;  /* 0xfffffffc00fc7947 */ /* 0x000fc0000383ffff */
[----:B------:R-:W-:-:S00]  /*0700*/  NOP ;  /* 0x0000000000007918 */ /* 0x000fc00000000000 */
[----:B------:R-:W-:-:S00]  /*0710*/  NOP ;  /* 0x0000000000007918 */ /* 0x000fc00000000000 */
[----:B------:R-:W-:-:S00]  /*0720*/  NOP ;  /* 0x0000000000007918 */ /* 0x000fc00000000000 */
[----:B------:R-:W-:-:S00]  /*0730*/  NOP ;  /* 0x0000000000007918 */ /* 0x000fc00000000000 */
[----:B------:R-:W-:-:S00]  /*0740*/  NOP ;  /* 0x0000000000007918 */ /* 0x000fc00000000000 */
[----:B------:R-:W-:-:S00]  /*0750*/  NOP ;  /* 0x0000000000007918 */ /* 0x000fc00000000000 */
[----:B------:R-:W-:-:S00]  /*0760*/  NOP ;  /* 0x0000000000007918 */ /* 0x000fc00000000000 */
[----:B------:R-:W-:-:S00]  /*0770*/  NOP ;  /* 0x0000000000007918 */ /* 0x000fc00000000000 */
.L_x_1:


//--------------------- .nv.shared.triton_poi_fused_relu_threshold_backward_0 --------------------------
	.section	.nv.shared.triton_poi_fused_relu_threshold_backward_0,"aw",@nobits
	.sectionflags	@""
	.align	16
	.zero		1024


//--------------------- .nv.constant0.triton_poi_fused_relu_threshold_backward_0 --------------------------
	.section	.nv.constant0.triton_poi_fused_relu_threshold_backward_0,"a",@progbits
	.sectionflags	@""
	.align	4
.nv.constant0.triton_poi_fused_relu_threshold_backward_0:
	.zero		556
